//
// Generated by NVIDIA NVVM Compiler
//
// Compiler Build ID: CL-36424714
// Cuda compilation tools, release 13.0, V13.0.88
// Based on NVVM 20.0.0
//

.version 9.0
.target sm_100
.address_size 64

	// .globl	_Z11race_kernelPii

.visible .entry _Z11race_kernelPii(
	.param .u64 .ptr .align 1 _Z11race_kernelPii_param_0,
	.param .u32 _Z11race_kernelPii_param_1
)
{
	.reg .pred 	%p<2>;
	.reg .b32 	%r<4>;
	.reg .b64 	%rd<3>;

	ld.param.u64 	%rd1, [_Z11race_kernelPii_param_0];
	ld.param.u32 	%r1, [_Z11race_kernelPii_param_1];
	setp.lt.s32 	%p1, %r1, 1;
	@%p1 bra 	$L__BB0_2;
	cvta.to.global.u64 	%rd2, %rd1;
	ld.global.u32 	%r2, [%rd2];
	add.s32 	%r3, %r2, %r1;
	st.global.u32 	[%rd2], %r3;
$L__BB0_2:
	ret;

}


// ===== COMPILED SASS (sm_100) =====

	.target	sm_100

	.elftype	@"ET_EXEC"


//--------------------- .note.nv.tkinfo           --------------------------
	.section	.note.nv.tkinfo,"",@"SHT_NOTE"
	.sectionflags	@"SHF_NOTE_NV_TKINFO"
	.tkinfo
        /*0018*/ 	.word	0x00000002
        /*0030*/ 	.string	""
        /*0030*/ 	.string	"ptxas"
        /*0030*/ 	.string	"Cuda compilation tools, release 13.0, V13.0.88"
        /*0030*/ 	.string	"Build cuda_13.0.r13.0/compiler.36424714_0"
        /*0030*/ 	.string	"-arch sm_100 -m 64 "



//--------------------- .note.nv.cuinfo           --------------------------
	.section	.note.nv.cuinfo,"",@"SHT_NOTE"
	.sectionflags	@"SHF_NOTE_NV_CUINFO"
        /*0018*/ 	.short	0x0002
        /*001a*/ 	.short	0x0064
        /*001c*/ 	.short	0x0082
	.zero		2


//--------------------- .nv.info                  --------------------------
	.section	.nv.info,"",@"SHT_CUDA_INFO"
	.align	4


	//----- nvinfo : EIATTR_REGCOUNT
	.align		4
        /*0000*/ 	.byte	0x04, 0x2f
        /*0002*/ 	.short	(.L_1 - .L_0)
	.align		4
.L_0:
        /*0004*/ 	.word	index@(_Z11race_kernelPii)
        /*0008*/ 	.word	0x00000008


	//----- nvinfo : EIATTR_FRAME_SIZE
	.align		4
.L_1:
        /*000c*/ 	.byte	0x04, 0x11
        /*000e*/ 	.short	(.L_3 - .L_2)
	.align		4
.L_2:
        /*0010*/ 	.word	index@(_Z11race_kernelPii)
        /*0014*/ 	.word	0x00000000


	//----- nvinfo : EIATTR_MIN_STACK_SIZE
	.align		4
.L_3:
        /*0018*/ 	.byte	0x04, 0x12
        /*001a*/ 	.short	(.L_5 - .L_4)
	.align		4
.L_4:
        /*001c*/ 	.word	index@(_Z11race_kernelPii)
        /*0020*/ 	.word	0x00000000
.L_5:


//--------------------- .nv.compat                --------------------------
	.section	.nv.compat,"",@"SHT_CUDA_COMPAT_INFO"
	.align	4
        /*0000*/ 	.byte	0x02, 0x09, 0x00, 0x00, 0x02, 0x02, 0x01, 0x00, 0x02, 0x05, 0x05, 0x00, 0x03, 0x07, 0x01, 0x01
        /*0010*/ 	.byte	0x02, 0x03, 0x00, 0x00, 0x02, 0x06, 0x01, 0x00, 0x04, 0x0b, 0x08, 0x00, 0x09, 0x00, 0x00, 0x00
        /*0020*/ 	.byte	0x00, 0x00, 0x00, 0x00


//--------------------- .nv.info._Z11race_kernelPii --------------------------
	.section	.nv.info._Z11race_kernelPii,"",@"SHT_CUDA_INFO"
	.sectionflags	@""
	.align	4


	//----- nvinfo : EIATTR_CUDA_API_VERSION
	.align		4
        /*0000*/ 	.byte	0x04, 0x37
        /*0002*/ 	.short	(.L_7 - .L_6)
.L_6:
        /*0004*/ 	.word	0x00000082


	//----- nvinfo : EIATTR_KPARAM_INFO
	.align		4
.L_7:
        /*0008*/ 	.byte	0x04, 0x17
        /*000a*/ 	.short	(.L_9 - .L_8)
.L_8:
        /*000c*/ 	.word	0x00000000
        /*0010*/ 	.short	0x0001
        /*0012*/ 	.short	0x0008
        /*0014*/ 	.byte	0x00, 0xf0, 0x11, 0x00


	//----- nvinfo : EIATTR_KPARAM_INFO
	.align		4
.L_9:
        /*0018*/ 	.byte	0x04, 0x17
        /*001a*/ 	.short	(.L_11 - .L_10)
.L_10:
        /*001c*/ 	.word	0x00000000
        /*0020*/ 	.short	0x0000
        /*0022*/ 	.short	0x0000
        /*0024*/ 	.byte	0x00, 0xf5, 0x21, 0x00


	//----- nvinfo : EIATTR_SPARSE_MMA_MASK
	.align		4
.L_11:
        /*0028*/ 	.byte	0x03, 0x50
        /*002a*/ 	.short	0x0000


	//----- nvinfo : EIATTR_MAXREG_COUNT
	.align		4
        /*002c*/ 	.byte	0x03, 0x1b
        /*002e*/ 	.short	0x00ff


	//----- nvinfo : EIATTR_MERCURY_ISA_VERSION
	.align		4
        /*0030*/ 	.byte	0x03, 0x5f
        /*0032*/ 	.short	0x0101


	//----- nvinfo : EIATTR_VRC_CTA_INIT_COUNT
	.align		4
        /*0034*/ 	.byte	0x02, 0x4a
	.zero		1
	.zero		1


	//----- nvinfo : EIATTR_EXIT_INSTR_OFFSETS
	.align		4
        /*0038*/ 	.byte	0x04, 0x1c
        /*003a*/ 	.short	(.L_13 - .L_12)


	//   ....[0]....
.L_12:
        /*003c*/ 	.word	0x00000030


	//   ....[1]....
        /*0040*/ 	.word	0x00000090


	//----- nvinfo : EIATTR_CBANK_PARAM_SIZE
	.align		4
.L_13:
        /*0044*/ 	.byte	0x03, 0x19
        /*0046*/ 	.short	0x000c


	//----- nvinfo : EIATTR_PARAM_CBANK
	.align		4
        /*0048*/ 	.byte	0x04, 0x0a
        /*004a*/ 	.short	(.L_15 - .L_14)
	.align		4
.L_14:
        /*004c*/ 	.word	index@(.nv.constant0._Z11race_kernelPii)
        /*0050*/ 	.short	0x0380
        /*0052*/ 	.short	0x000c


	//----- nvinfo : EIATTR_SW_WAR
	.align		4
.L_15:
        /*0054*/ 	.byte	0x04, 0x36
        /*0056*/ 	.short	(.L_17 - .L_16)
.L_16:
        /*0058*/ 	.word	0x00000008
.L_17:


//--------------------- .nv.callgraph             --------------------------
	.section	.nv.callgraph,"",@"SHT_CUDA_CALLGRAPH"
	.align	4
	.sectionentsize	8
	.align		4
        /*0000*/ 	.word	0x00000000
	.align		4
        /*0004*/ 	.word	0xffffffff
	.align		4
        /*0008*/ 	.word	0x00000000
	.align		4
        /*000c*/ 	.word	0xfffffffe
	.align		4
        /*0010*/ 	.word	0x00000000
	.align		4
        /*0014*/ 	.word	0xfffffffd
	.align		4
        /*0018*/ 	.word	0x00000000
	.align		4
        /*001c*/ 	.word	0xfffffffc


//--------------------- .text._Z11race_kernelPii  --------------------------
	.section	.text._Z11race_kernelPii,"ax",@progbits
	.align	128
        .global         _Z11race_kernelPii
        .type           _Z11race_kernelPii,@function
        .size           _Z11race_kernelPii,(.L_x_1 - _Z11race_kernelPii)
        .other          _Z11race_kernelPii,@"STO_CUDA_ENTRY STV_DEFAULT"
_Z11race_kernelPii:
.text._Z11race_kernelPii:
[----:B------:R-:W-:Y:S08]  /*0000*/  LDC R1, c[0x0][0x37c] ;  /* 0x0000df00ff017b82 */ /* 0x000ff00000000800 */
[----:B------:R-:W0:Y:S02]  /*0010*/  LDC R5, c[0x0][0x388] ;  /* 0x0000e200ff057b82 */ /* 0x000e240000000800 */
[----:B0-----:R-:W-:-:S13]  /*0020*/  ISETP.GE.AND P0, PT, R5, 0x1, PT ;  /* 0x000000010500780c */ /* 0x001fda0003f06270 */
[----:B------:R-:W-:Y:S05]  /*0030*/  @!P0 EXIT ;  /* 0x000000000000894d */ /* 0x000fea0003800000 */
[----:B------:R-:W0:Y:S01]  /*0040*/  LDC.64 R2, c[0x0][0x380] ;  /* 0x0000e000ff027b82 */ /* 0x000e220000000a00 */
[----:B------:R-:W0:Y:S02]  /*0050*/  LDCU.64 UR4, c[0x0][0x358] ;  /* 0x00006b00ff0477ac */ /* 0x000e240008000a00 */
[----:B0-----:R-:W2:Y:S02]  /*0060*/  LDG.E R0, desc[UR4][R2.64] ;  /* 0x0000000402007981 */ /* 0x001ea4000c1e1900 */
[----:B--2---:R-:W-:-:S05]  /*0070*/  IADD3 R5, PT, PT, R0, R5, RZ ;  /* 0x0000000500057210 */ /* 0x004fca0007ffe0ff */
[----:B------:R-:W-:Y:S01]  /*0080*/  STG.E desc[UR4][R2.64], R5 ;  /* 0x0000000502007986 */ /* 0x000fe2000c101904 */
[----:B------:R-:W-:Y:S05]  /*0090*/  EXIT ;  /* 0x000000000000794d */ /* 0x000fea0003800000 */
.L_x_0:
[----:B------:R-:W-:-:S00]  /*00a0*/  BRA `(.L_x_0) ;  /* 0xfffffffc00fc7947 */ /* 0x000fc0000383ffff */
[----:B------:R-:W-:-:S00]  /*00b0*/  NOP ;  /* 0x0000000000007918 */ /* 0x000fc00000000000 */
        /* <DEDUP_REMOVED lines=12> */
.L_x_1:


//--------------------- .nv.shared.reserved.0     --------------------------
	.section	.nv.shared.reserved.0,"aw",@nobits
	.weak		__nv_reservedSMEM_offset_0_alias
	.size		__nv_reservedSMEM_offset_0_alias, 0, 64
	.other		__nv_reservedSMEM_offset_0_alias,@"STO_CUDA_RESERVED_SHARED STV_DEFAULT"
__nv_reservedSMEM_offset_0_alias:
	.zero		0
	.zero		64


//--------------------- .nv.constant0._Z11race_kernelPii --------------------------
	.section	.nv.constant0._Z11race_kernelPii,"a",@progbits
	.sectionflags	@""
	.align	4
.nv.constant0._Z11race_kernelPii:
	.zero		908


//--------------------- SYMBOLS --------------------------

	.type		.nv.reservedSmem.offset0,@object
	.size		.nv.reservedSmem.offset0,0x4
